	.target	sm_80

	.elftype	@"ET_EXEC"


//--------------------- .note.nv.tkinfo           --------------------------
	.section	.note.nv.tkinfo,"",@"SHT_NOTE"
	.sectionflags	@"SHF_NOTE_NV_TKINFO"
	.tkinfo
        /*0018*/ 	.word	0x00000002
        /*0030*/ 	.string	""
        /*0030*/ 	.string	"ptxas"
        /*0030*/ 	.string	"Cuda compilation tools, release 13.0, V13.0.88"
        /*0030*/ 	.string	"Build cuda_13.0.r13.0/compiler.36424714_0"
        /*0030*/ 	.string	"-arch sm_80 -m 64 "



//--------------------- .note.nv.cuinfo           --------------------------
	.section	.note.nv.cuinfo,"",@"SHT_NOTE"
	.sectionflags	@"SHF_NOTE_NV_CUINFO"
        /*0018*/ 	.short	0x0002
        /*001a*/ 	.short	0x0050
        /*001c*/ 	.short	0x0082
	.zero		2


//--------------------- .nv.info                  --------------------------
	.section	.nv.info,"",@"SHT_CUDA_INFO"
	.align	4


	//----- nvinfo : EIATTR_REGCOUNT
	.align		4
        /*0000*/ 	.byte	0x04, 0x2f
        /*0002*/ 	.short	(.L_29 - .L_28)
	.align		4
.L_28:
        /*0004*/ 	.word	index@(_Z19update_cache_kernelPK6__halfS1_PS_S2_iiiii)
        /*0008*/ 	.word	0x00000020


	//----- nvinfo : EIATTR_FRAME_SIZE
	.align		4
.L_29:
        /*000c*/ 	.byte	0x04, 0x11
        /*000e*/ 	.short	(.L_31 - .L_30)
	.align		4
.L_30:
        /*0010*/ 	.word	index@(_Z19update_cache_kernelPK6__halfS1_PS_S2_iiiii)
        /*0014*/ 	.word	0x00000000


	//----- nvinfo : EIATTR_MIN_STACK_SIZE
	.align		4
.L_31:
        /*0018*/ 	.byte	0x04, 0x12
        /*001a*/ 	.short	(.L_33 - .L_32)
	.align		4
.L_32:
        /*001c*/ 	.word	index@(_Z19update_cache_kernelPK6__halfS1_PS_S2_iiiii)
        /*0020*/ 	.word	0x00000000
.L_33:


//--------------------- .nv.info._Z19update_cache_kernelPK6__halfS1_PS_S2_iiiii --------------------------
	.section	.nv.info._Z19update_cache_kernelPK6__halfS1_PS_S2_iiiii,"",@"SHT_CUDA_INFO"
	.sectionflags	@""
	.align	4


	//----- nvinfo : EIATTR_CUDA_API_VERSION
	.align		4
        /*0000*/ 	.byte	0x04, 0x37
        /*0002*/ 	.short	(.L_35 - .L_34)
.L_34:
        /*0004*/ 	.word	0x00000082


	//----- nvinfo : EIATTR_SW2861232_WAR
	.align		4
.L_35:
        /*0008*/ 	.byte	0x01, 0x35
	.zero		2


	//----- nvinfo : EIATTR_PARAM_CBANK
	.align		4
        /*000c*/ 	.byte	0x04, 0x0a
        /*000e*/ 	.short	(.L_37 - .L_36)
	.align		4
.L_36:
        /*0010*/ 	.word	index@(.nv.constant0._Z19update_cache_kernelPK6__halfS1_PS_S2_iiiii)
        /*0014*/ 	.short	0x0160
        /*0016*/ 	.short	0x0034


	//----- nvinfo : EIATTR_CBANK_PARAM_SIZE
	.align		4
.L_37:
        /*0018*/ 	.byte	0x03, 0x19
        /*001a*/ 	.short	0x0034


	//----- nvinfo : EIATTR_KPARAM_INFO
	.align		4
        /*001c*/ 	.byte	0x04, 0x17
        /*001e*/ 	.short	(.L_39 - .L_38)
.L_38:
        /*0020*/ 	.word	0x00000000
        /*0024*/ 	.short	0x0008
        /*0026*/ 	.short	0x0030
        /*0028*/ 	.byte	0x00, 0xf0, 0x11, 0x00


	//----- nvinfo : EIATTR_KPARAM_INFO
	.align		4
.L_39:
        /*002c*/ 	.byte	0x04, 0x17
        /*002e*/ 	.short	(.L_41 - .L_40)
.L_40:
        /*0030*/ 	.word	0x00000000
        /*0034*/ 	.short	0x0007
        /*0036*/ 	.short	0x002c
        /*0038*/ 	.byte	0x00, 0xf0, 0x11, 0x00


	//----- nvinfo : EIATTR_KPARAM_INFO
	.align		4
.L_41:
        /*003c*/ 	.byte	0x04, 0x17
        /*003e*/ 	.short	(.L_43 - .L_42)
.L_42:
        /*0040*/ 	.word	0x00000000
        /*0044*/ 	.short	0x0006
        /*0046*/ 	.short	0x0028
        /*0048*/ 	.byte	0x00, 0xf0, 0x11, 0x00


	//----- nvinfo : EIATTR_KPARAM_INFO
	.align		4
.L_43:
        /*004c*/ 	.byte	0x04, 0x17
        /*004e*/ 	.short	(.L_45 - .L_44)
.L_44:
        /*0050*/ 	.word	0x00000000
        /*0054*/ 	.short	0x0005
        /*0056*/ 	.short	0x0024
        /*0058*/ 	.byte	0x00, 0xf0, 0x11, 0x00


	//----- nvinfo : EIATTR_KPARAM_INFO
	.align		4
.L_45:
        /*005c*/ 	.byte	0x04, 0x17
        /*005e*/ 	.short	(.L_47 - .L_46)
.L_46:
        /*0060*/ 	.word	0x00000000
        /*0064*/ 	.short	0x0004
        /*0066*/ 	.short	0x0020
        /*0068*/ 	.byte	0x00, 0xf0, 0x11, 0x00


	//----- nvinfo : EIATTR_KPARAM_INFO
	.align		4
.L_47:
        /*006c*/ 	.byte	0x04, 0x17
        /*006e*/ 	.short	(.L_49 - .L_48)
.L_48:
        /*0070*/ 	.word	0x00000000
        /*0074*/ 	.short	0x0003
        /*0076*/ 	.short	0x0018
        /*0078*/ 	.byte	0x00, 0xf0, 0x21, 0x00


	//----- nvinfo : EIATTR_KPARAM_INFO
	.align		4
.L_49:
        /*007c*/ 	.byte	0x04, 0x17
        /*007e*/ 	.short	(.L_51 - .L_50)
.L_50:
        /*0080*/ 	.word	0x00000000
        /*0084*/ 	.short	0x0002
        /*0086*/ 	.short	0x0010
        /*0088*/ 	.byte	0x00, 0xf0, 0x21, 0x00


	//----- nvinfo : EIATTR_KPARAM_INFO
	.align		4
.L_51:
        /*008c*/ 	.byte	0x04, 0x17
        /*008e*/ 	.short	(.L_53 - .L_52)
.L_52:
        /*0090*/ 	.word	0x00000000
        /*0094*/ 	.short	0x0001
        /*0096*/ 	.short	0x0008
        /*0098*/ 	.byte	0x00, 0xf0, 0x21, 0x00


	//----- nvinfo : EIATTR_KPARAM_INFO
	.align		4
.L_53:
        /*009c*/ 	.byte	0x04, 0x17
        /*009e*/ 	.short	(.L_55 - .L_54)
.L_54:
        /*00a0*/ 	.word	0x00000000
        /*00a4*/ 	.short	0x0000
        /*00a6*/ 	.short	0x0000
        /*00a8*/ 	.byte	0x00, 0xf0, 0x21, 0x00


	//----- nvinfo : EIATTR_MAXREG_COUNT
	.align		4
.L_55:
        /*00ac*/ 	.byte	0x03, 0x1b
        /*00ae*/ 	.short	0x00ff


	//----- nvinfo : EIATTR_MERCURY_ISA_VERSION
	.align		4
        /*00b0*/ 	.byte	0x03, 0x5f
        /*00b2*/ 	.short	0x0000


	//----- nvinfo : EIATTR_EXIT_INSTR_OFFSETS
	.align		4
        /*00b4*/ 	.byte	0x04, 0x1c
        /*00b6*/ 	.short	(.L_57 - .L_56)


	//   ....[0]....
.L_56:
        /*00b8*/ 	.word	0x000000f0


	//   ....[1]....
        /*00bc*/ 	.word	0x000003d0


	//----- nvinfo : EIATTR_CTAIDZ_USED
	.align		4
.L_57:
        /*00c0*/ 	.byte	0x01, 0x04
	.zero		2


//--------------------- .nv.callgraph             --------------------------
	.section	.nv.callgraph,"",@"SHT_CUDA_CALLGRAPH"
	.align	4
	.sectionentsize	8
	.align		4
        /*0000*/ 	.word	0x00000000
	.align		4
        /*0004*/ 	.word	0xffffffff
	.align		4
        /*0008*/ 	.word	0x00000000
	.align		4
        /*000c*/ 	.word	0xfffffffe
	.align		4
        /*0010*/ 	.word	0x00000000
	.align		4
        /*0014*/ 	.word	0xfffffffd
	.align		4
        /*0018*/ 	.word	0x00000000
	.align		4
        /*001c*/ 	.word	0xfffffffc


//--------------------- .nv.rel.action            --------------------------
	.section	.nv.rel.action,"",@"SHT_CUDA_RELOCINFO"
	.align	8
	.sectionentsize	8
        /*0000*/ 	.byte	0x73, 0x00, 0x00, 0x00, 0x00, 0x00, 0x00, 0x00, 0x00, 0x00, 0x00, 0x11, 0x25, 0x00, 0x05, 0x36


//--------------------- .nv.constant4             --------------------------
	.section	.nv.constant4,"a",@progbits
	.align	8
	.align		8
.nv.constant4:
        /*0000*/ 	.dword	_ZN39_INTERNAL_9ddcbd74_9_q_attn_cu_7f882fc14cuda3std3__45__cpo5beginE
	.align		8
        /*0008*/ 	.dword	_ZN39_INTERNAL_9ddcbd74_9_q_attn_cu_7f882fc14cuda3std3__45__cpo3endE
	.align		8
        /*0010*/ 	.dword	_ZN39_INTERNAL_9ddcbd74_9_q_attn_cu_7f882fc14cuda3std3__45__cpo6cbeginE
	.align		8
        /*0018*/ 	.dword	_ZN39_INTERNAL_9ddcbd74_9_q_attn_cu_7f882fc14cuda3std3__45__cpo4cendE
	.align		8
        /*0020*/ 	.dword	_ZN39_INTERNAL_9ddcbd74_9_q_attn_cu_7f882fc14cuda3std3__45__cpo6rbeginE
	.align		8
        /*0028*/ 	.dword	_ZN39_INTERNAL_9ddcbd74_9_q_attn_cu_7f882fc14cuda3std3__45__cpo4rendE
	.align		8
        /*0030*/ 	.dword	_ZN39_INTERNAL_9ddcbd74_9_q_attn_cu_7f882fc14cuda3std3__45__cpo7crbeginE
	.align		8
        /*0038*/ 	.dword	_ZN39_INTERNAL_9ddcbd74_9_q_attn_cu_7f882fc14cuda3std3__45__cpo5crendE
	.align		8
        /*0040*/ 	.dword	_ZN39_INTERNAL_9ddcbd74_9_q_attn_cu_7f882fc14cuda3std3__441_GLOBAL__N__9ddcbd74_9_q_attn_cu_7f882fc16ignoreE
	.align		8
        /*0048*/ 	.dword	_ZN39_INTERNAL_9ddcbd74_9_q_attn_cu_7f882fc14cuda3std3__419piecewise_constructE
	.align		8
        /*0050*/ 	.dword	_ZN39_INTERNAL_9ddcbd74_9_q_attn_cu_7f882fc14cuda3std3__48in_placeE
	.align		8
        /*0058*/ 	.dword	_ZN39_INTERNAL_9ddcbd74_9_q_attn_cu_7f882fc14cuda3std3__420unreachable_sentinelE
	.align		8
        /*0060*/ 	.dword	_ZN39_INTERNAL_9ddcbd74_9_q_attn_cu_7f882fc14cuda3std6ranges3__45__cpo4swapE
	.align		8
        /*0068*/ 	.dword	_ZN39_INTERNAL_9ddcbd74_9_q_attn_cu_7f882fc14cuda3std6ranges3__45__cpo9iter_moveE
	.align		8
        /*0070*/ 	.dword	_ZN39_INTERNAL_9ddcbd74_9_q_attn_cu_7f882fc14cuda3std6ranges3__45__cpo5beginE
	.align		8
        /*0078*/ 	.dword	_ZN39_INTERNAL_9ddcbd74_9_q_attn_cu_7f882fc14cuda3std6ranges3__45__cpo3endE
	.align		8
        /*0080*/ 	.dword	_ZN39_INTERNAL_9ddcbd74_9_q_attn_cu_7f882fc14cuda3std6ranges3__45__cpo6cbeginE
	.align		8
        /*0088*/ 	.dword	_ZN39_INTERNAL_9ddcbd74_9_q_attn_cu_7f882fc14cuda3std6ranges3__45__cpo4cendE
	.align		8
        /*0090*/ 	.dword	_ZN39_INTERNAL_9ddcbd74_9_q_attn_cu_7f882fc14cuda3std6ranges3__45__cpo7advanceE
	.align		8
        /*0098*/ 	.dword	_ZN39_INTERNAL_9ddcbd74_9_q_attn_cu_7f882fc14cuda3std6ranges3__45__cpo9iter_swapE
	.align		8
        /*00a0*/ 	.dword	_ZN39_INTERNAL_9ddcbd74_9_q_attn_cu_7f882fc14cuda3std6ranges3__45__cpo4nextE
	.align		8
        /*00a8*/ 	.dword	_ZN39_INTERNAL_9ddcbd74_9_q_attn_cu_7f882fc14cuda3std6ranges3__45__cpo4prevE
	.align		8
        /*00b0*/ 	.dword	_ZN39_INTERNAL_9ddcbd74_9_q_attn_cu_7f882fc14cuda3std6ranges3__45__cpo4dataE
	.align		8
        /*00b8*/ 	.dword	_ZN39_INTERNAL_9ddcbd74_9_q_attn_cu_7f882fc14cuda3std6ranges3__45__cpo5cdataE
	.align		8
        /*00c0*/ 	.dword	_ZN39_INTERNAL_9ddcbd74_9_q_attn_cu_7f882fc14cuda3std6ranges3__45__cpo4sizeE
	.align		8
        /*00c8*/ 	.dword	_ZN39_INTERNAL_9ddcbd74_9_q_attn_cu_7f882fc14cuda3std6ranges3__45__cpo5ssizeE
	.align		8
        /*00d0*/ 	.dword	_ZN39_INTERNAL_9ddcbd74_9_q_attn_cu_7f882fc14cuda3std6ranges3__45__cpo8distanceE
	.align		8
        /*00d8*/ 	.dword	_ZN39_INTERNAL_9ddcbd74_9_q_attn_cu_7f882fc16thrust23THRUST_300001_SM_800_NS6system6detail10sequential3seqE


//--------------------- .nv.constant0._Z19update_cache_kernelPK6__halfS1_PS_S2_iiiii --------------------------
	.section	.nv.constant0._Z19update_cache_kernelPK6__halfS1_PS_S2_iiiii,"a",@progbits
	.sectionflags	@""
	.align	4
.nv.constant0._Z19update_cache_kernelPK6__halfS1_PS_S2_iiiii:
	.zero		404


//--------------------- .text._Z19update_cache_kernelPK6__halfS1_PS_S2_iiiii --------------------------
	.section	.text._Z19update_cache_kernelPK6__halfS1_PS_S2_iiiii,"ax",@progbits
	.sectioninfo	@"SHI_REGISTERS=32"
	.align	128
        .global         _Z19update_cache_kernelPK6__halfS1_PS_S2_iiiii
        .type           _Z19update_cache_kernelPK6__halfS1_PS_S2_iiiii,@function
        .size           _Z19update_cache_kernelPK6__halfS1_PS_S2_iiiii,(.L_x_1 - _Z19update_cache_kernelPK6__halfS1_PS_S2_iiiii)
        .other          _Z19update_cache_kernelPK6__halfS1_PS_S2_iiiii,@"STO_CUDA_ENTRY STV_DEFAULT"
_Z19update_cache_kernelPK6__halfS1_PS_S2_iiiii:
.text._Z19update_cache_kernelPK6__halfS1_PS_S2_iiiii:
[----:B------:R-:W-:Y:S02]  /*0000*/  MOV R1, c[0x0][0x28] ;  /* 0x00000a0000017a02 */ /* 0x000fe40000000f00 */
[----:B------:R-:W0:Y:S01]  /*0010*/  S2UR UR4, SR_CTAID.Y ;  /* 0x00000000000479c3 */ /* 0x000e220000002600 */
[----:B------:R-:W1:Y:S04]  /*0020*/  S2R R7, SR_CTAID.X ;  /* 0x0000000000077919 */ /* 0x000e680000002500 */
[----:B------:R-:W1:Y:S04]  /*0030*/  S2R R0, SR_TID.X ;  /* 0x0000000000007919 */ /* 0x000e680000002100 */
[----:B------:R-:W0:Y:S04]  /*0040*/  S2R R6, SR_TID.Y ;  /* 0x0000000000067919 */ /* 0x000e280000002200 */
[----:B------:R-:W2:Y:S04]  /*0050*/  S2R R19, SR_CTAID.Z ;  /* 0x0000000000137919 */ /* 0x000ea80000002700 */
[----:B------:R-:W2:Y:S01]  /*0060*/  S2R R2, SR_TID.Z ;  /* 0x0000000000027919 */ /* 0x000ea20000002300 */
[----:B-1----:R-:W-:-:S02]  /*0070*/  LEA R7, R7, R0, 0x5 ;  /* 0x0000000007077211 */ /* 0x002fc400078e28ff */
[----:B0-----:R-:W-:Y:S02]  /*0080*/  IADD3 R6, R6, UR4, RZ ;  /* 0x0000000406067c10 */ /* 0x001fe4000fffe0ff */
[----:B------:R-:W-:Y:S02]  /*0090*/  SHF.L.U32 R7, R7, 0x1, RZ ;  /* 0x0000000107077819 */ /* 0x000fe400000006ff */
[----:B------:R-:W-:Y:S02]  /*00a0*/  ISETP.GE.AND P0, PT, R6, c[0x0][0x188], PT ;  /* 0x0000620006007a0c */ /* 0x000fe40003f06270 */
[----:B--2---:R-:W-:Y:S02]  /*00b0*/  LEA R19, R19, R2, 0x2 ;  /* 0x0000000213137211 */ /* 0x004fe400078e10ff */
[----:B------:R-:W-:Y:S02]  /*00c0*/  ISETP.GE.OR P0, PT, R7, c[0x0][0x180], P0 ;  /* 0x0000600007007a0c */ /* 0x000fe40000706670 */
[----:B------:R-:W-:-:S04]  /*00d0*/  SHF.L.U32 R19, R19, 0x2, RZ ;  /* 0x0000000213137819 */ /* 0x000fc800000006ff */
[----:B------:R-:W-:-:S13]  /*00e0*/  ISETP.GE.OR P0, PT, R19, c[0x0][0x184], P0 ;  /* 0x0000610013007a0c */ /* 0x000fda0000706670 */
[----:B------:R-:W-:Y:S05]  /*00f0*/  @P0 EXIT ;  /* 0x000000000000094d */ /* 0x000fea0003800000 */
[----:B------:R-:W-:Y:S01]  /*0100*/  HFMA2.MMA R18, -RZ, RZ, 0, 1.1920928955078125e-07 ;  /* 0x00000002ff127435 */ /* 0x000fe200000001ff */
[----:B------:R-:W-:Y:S01]  /*0110*/  IMAD R0, R6, c[0x0][0x184], R19 ;  /* 0x0000610006007a24 */ /* 0x000fe200078e0213 */
[----:B------:R-:W-:Y:S01]  /*0120*/  MOV R20, c[0x0][0x180] ;  /* 0x0000600000147a02 */ /* 0x000fe20000000f00 */
[----:B------:R-:W-:Y:S02]  /*0130*/  ULDC.64 UR4, c[0x0][0x118] ;  /* 0x0000460000047ab9 */ /* 0x000fe40000000a00 */
[----:B------:R-:W-:Y:S01]  /*0140*/  IMAD R15, R0, c[0x0][0x180], R7 ;  /* 0x00006000000f7a24 */ /* 0x000fe200078e0207 */
[----:B------:R-:W-:-:S04]  /*0150*/  LEA.HI R0, R20, c[0x0][0x180], RZ, 0x1 ;  /* 0x0000600014007a11 */ /* 0x000fc800078f08ff */
[----:B------:R-:W-:Y:S01]  /*0160*/  IMAD.WIDE R24, R15, R18, c[0x0][0x160] ;  /* 0x000058000f187625 */ /* 0x000fe200078e0212 */
[----:B------:R-:W-:-:S03]  /*0170*/  SHF.R.S32.HI R9, RZ, 0x1, R0 ;  /* 0x00000001ff097819 */ /* 0x000fc60000011400 */
[----:B------:R-:W-:Y:S01]  /*0180*/  IMAD.WIDE R14, R15, R18, c[0x0][0x168] ;  /* 0x00005a000f0e7625 */ /* 0x000fe200078e0212 */
[----:B------:R0:W2:Y:S03]  /*0190*/  LDG.E.CONSTANT R0, [R24.64] ;  /* 0x0000000418007981 */ /* 0x0000a6000c1e9900 */
[C---:B------:R-:W-:Y:S01]  /*01a0*/  IMAD.WIDE R28, R9.reuse, 0x4, R24 ;  /* 0x00000004091c7825 */ /* 0x040fe200078e0218 */
[----:B------:R1:W3:Y:S03]  /*01b0*/  LDG.E.CONSTANT R5, [R14.64] ;  /* 0x000000040e057981 */ /* 0x0002e6000c1e9900 */
[C---:B------:R-:W-:Y:S01]  /*01c0*/  IMAD.WIDE R12, R9.reuse, 0x4, R14 ;  /* 0x00000004090c7825 */ /* 0x040fe200078e020e */
[----:B------:R-:W4:Y:S03]  /*01d0*/  LDG.E.CONSTANT R2, [R28.64] ;  /* 0x000000041c027981 */ /* 0x000f26000c1e9900 */
[----:B------:R-:W-:-:S04]  /*01e0*/  IMAD.WIDE R26, R9, 0x4, R28 ;  /* 0x00000004091a7825 */ /* 0x000fc800078e021c */
[C---:B------:R-:W-:Y:S01]  /*01f0*/  IMAD.WIDE R10, R9.reuse, 0x4, R12 ;  /* 0x00000004090a7825 */ /* 0x040fe200078e020c */
[----:B------:R-:W5:Y:S03]  /*0200*/  LDG.E.CONSTANT R3, [R26.64] ;  /* 0x000000041a037981 */ /* 0x000f66000c1e9900 */
[C---:B------:R-:W-:Y:S01]  /*0210*/  IMAD.WIDE R16, R9.reuse, 0x4, R26 ;  /* 0x0000000409107825 */ /* 0x040fe200078e021a */
[----:B------:R-:W3:Y:S03]  /*0220*/  LDG.E.CONSTANT R12, [R12.64] ;  /* 0x000000040c0c7981 */ /* 0x000ee6000c1e9900 */
[----:B------:R-:W-:Y:S01]  /*0230*/  IMAD.WIDE R8, R9, 0x4, R10 ;  /* 0x0000000409087825 */ /* 0x000fe200078e020a */
[----:B------:R0:W3:Y:S04]  /*0240*/  LDG.E.CONSTANT R4, [R16.64] ;  /* 0x0000000410047981 */ /* 0x0000e8000c1e9900 */
[----:B------:R0:W3:Y:S04]  /*0250*/  LDG.E.CONSTANT R23, [R10.64] ;  /* 0x000000040a177981 */ /* 0x0000e8000c1e9900 */
[----:B------:R0:W3:Y:S01]  /*0260*/  LDG.E.CONSTANT R22, [R8.64] ;  /* 0x0000000408167981 */ /* 0x0000e2000c1e9900 */
[----:B------:R-:W-:Y:S01]  /*0270*/  IMAD R20, R20, c[0x0][0x18c], RZ ;  /* 0x0000630014147a24 */ /* 0x000fe200078e02ff */
[----:B------:R-:W-:-:S03]  /*0280*/  IADD3 R6, R6, c[0x0][0x190], RZ ;  /* 0x0000640006067a10 */ /* 0x000fc60007ffe0ff */
[-C--:B------:R-:W-:Y:S01]  /*0290*/  IMAD R7, R19, R20.reuse, R7 ;  /* 0x0000001413077224 */ /* 0x080fe200078e0207 */
[----:B------:R-:W-:-:S03]  /*02a0*/  LEA.HI R20, R20, R20, RZ, 0x1 ;  /* 0x0000001414147211 */ /* 0x000fc600078f08ff */
[----:B------:R-:W-:Y:S01]  /*02b0*/  IMAD R19, R6, c[0x0][0x180], R7 ;  /* 0x0000600006137a24 */ /* 0x000fe200078e0207 */
[----:B0-----:R-:W-:-:S03]  /*02c0*/  SHF.R.S32.HI R25, RZ, 0x1, R20 ;  /* 0x00000001ff197819 */ /* 0x001fc60000011414 */
[----:B------:R-:W-:-:S04]  /*02d0*/  IMAD.WIDE R6, R19, R18, c[0x0][0x170] ;  /* 0x00005c0013067625 */ /* 0x000fc800078e0212 */
[----:B-1----:R-:W-:-:S04]  /*02e0*/  IMAD.WIDE R14, R19, R18, c[0x0][0x178] ;  /* 0x00005e00130e7625 */ /* 0x002fc800078e0212 */
[----:B------:R-:W-:-:S04]  /*02f0*/  IMAD.WIDE R16, R25, 0x4, R6 ;  /* 0x0000000419107825 */ /* 0x000fc800078e0206 */
[----:B------:R-:W-:-:S04]  /*0300*/  IMAD.WIDE R10, R25, 0x4, R14 ;  /* 0x00000004190a7825 */ /* 0x000fc800078e020e */
[----:B------:R-:W-:-:S04]  /*0310*/  IMAD.WIDE R8, R25, 0x4, R16 ;  /* 0x0000000419087825 */ /* 0x000fc800078e0210 */
[----:B------:R-:W-:-:S04]  /*0320*/  IMAD.WIDE R18, R25, 0x4, R10 ;  /* 0x0000000419127825 */ /* 0x000fc800078e020a */
[----:B------:R-:W-:-:S04]  /*0330*/  IMAD.WIDE R20, R25, 0x4, R8 ;  /* 0x0000000419147825 */ /* 0x000fc800078e0208 */
[----:B------:R-:W-:Y:S01]  /*0340*/  IMAD.WIDE R24, R25, 0x4, R18 ;  /* 0x0000000419187825 */ /* 0x000fe200078e0212 */
[----:B--2---:R-:W-:Y:S04]  /*0350*/  STG.E [R6.64], R0 ;  /* 0x0000000006007986 */ /* 0x004fe8000c101904 */
[----:B----4-:R-:W-:Y:S04]  /*0360*/  STG.E [R16.64], R2 ;  /* 0x0000000210007986 */ /* 0x010fe8000c101904 */
[----:B-----5:R-:W-:Y:S04]  /*0370*/  STG.E [R8.64], R3 ;  /* 0x0000000308007986 */ /* 0x020fe8000c101904 */
[----:B---3--:R-:W-:Y:S04]  /*0380*/  STG.E [R20.64], R4 ;  /* 0x0000000414007986 */ /* 0x008fe8000c101904 */
[----:B------:R-:W-:Y:S04]  /*0390*/  STG.E [R14.64], R5 ;  /* 0x000000050e007986 */ /* 0x000fe8000c101904 */
[----:B------:R-:W-:Y:S04]  /*03a0*/  STG.E [R10.64], R12 ;  /* 0x0000000c0a007986 */ /* 0x000fe8000c101904 */
[----:B------:R-:W-:Y:S04]  /*03b0*/  STG.E [R18.64], R23 ;  /* 0x0000001712007986 */ /* 0x000fe8000c101904 */
[----:B------:R-:W-:Y:S01]  /*03c0*/  STG.E [R24.64], R22 ;  /* 0x0000001618007986 */ /* 0x000fe2000c101904 */
[----:B------:R-:W-:Y:S05]  /*03d0*/  EXIT ;  /* 0x000000000000794d */ /* 0x000fea0003800000 */
.L_x_0:
[----:B------:R-:W-:-:S00]  /*03e0*/  BRA `(.L_x_0) ;  /* 0xfffffff000007947 */ /* 0x000fc0000383ffff */
[----:B------:R-:W-:-:S00]  /*03f0*/  NOP ;  /* 0x0000000000007918 */ /* 0x000fc00000000000 */
        /* <DEDUP_REMOVED lines=8> */
.L_x_1:


//--------------------- .nv.global                --------------------------
	.section	.nv.global,"aw",@nobits
.nv.global:
	.type		_ZN39_INTERNAL_9ddcbd74_9_q_attn_cu_7f882fc14cuda3std3__48in_placeE,@object
	.size		_ZN39_INTERNAL_9ddcbd74_9_q_attn_cu_7f882fc14cuda3std3__48in_placeE,(_ZN39_INTERNAL_9ddcbd74_9_q_attn_cu_7f882fc14cuda3std6ranges3__45__cpo8distanceE - _ZN39_INTERNAL_9ddcbd74_9_q_attn_cu_7f882fc14cuda3std3__48in_placeE)
_ZN39_INTERNAL_9ddcbd74_9_q_attn_cu_7f882fc14cuda3std3__48in_placeE:
	.zero		1
	.type		_ZN39_INTERNAL_9ddcbd74_9_q_attn_cu_7f882fc14cuda3std6ranges3__45__cpo8distanceE,@object
	.size		_ZN39_INTERNAL_9ddcbd74_9_q_attn_cu_7f882fc14cuda3std6ranges3__45__cpo8distanceE,(_ZN39_INTERNAL_9ddcbd74_9_q_attn_cu_7f882fc14cuda3std3__45__cpo6cbeginE - _ZN39_INTERNAL_9ddcbd74_9_q_attn_cu_7f882fc14cuda3std6ranges3__45__cpo8distanceE)
_ZN39_INTERNAL_9ddcbd74_9_q_attn_cu_7f882fc14cuda3std6ranges3__45__cpo8distanceE:
	.zero		1
	.type		_ZN39_INTERNAL_9ddcbd74_9_q_attn_cu_7f882fc14cuda3std3__45__cpo6cbeginE,@object
	.size		_ZN39_INTERNAL_9ddcbd74_9_q_attn_cu_7f882fc14cuda3std3__45__cpo6cbeginE,(_ZN39_INTERNAL_9ddcbd74_9_q_attn_cu_7f882fc14cuda3std6ranges3__45__cpo7advanceE - _ZN39_INTERNAL_9ddcbd74_9_q_attn_cu_7f882fc14cuda3std3__45__cpo6cbeginE)
_ZN39_INTERNAL_9ddcbd74_9_q_attn_cu_7f882fc14cuda3std3__45__cpo6cbeginE:
	.zero		1
	.type		_ZN39_INTERNAL_9ddcbd74_9_q_attn_cu_7f882fc14cuda3std6ranges3__45__cpo7advanceE,@object
	.size		_ZN39_INTERNAL_9ddcbd74_9_q_attn_cu_7f882fc14cuda3std6ranges3__45__cpo7advanceE,(_ZN39_INTERNAL_9ddcbd74_9_q_attn_cu_7f882fc14cuda3std3__45__cpo7crbeginE - _ZN39_INTERNAL_9ddcbd74_9_q_attn_cu_7f882fc14cuda3std6ranges3__45__cpo7advanceE)
_ZN39_INTERNAL_9ddcbd74_9_q_attn_cu_7f882fc14cuda3std6ranges3__45__cpo7advanceE:
	.zero		1
	.type		_ZN39_INTERNAL_9ddcbd74_9_q_attn_cu_7f882fc14cuda3std3__45__cpo7crbeginE,@object
	.size		_ZN39_INTERNAL_9ddcbd74_9_q_attn_cu_7f882fc14cuda3std3__45__cpo7crbeginE,(_ZN39_INTERNAL_9ddcbd74_9_q_attn_cu_7f882fc14cuda3std6ranges3__45__cpo4dataE - _ZN39_INTERNAL_9ddcbd74_9_q_attn_cu_7f882fc14cuda3std3__45__cpo7crbeginE)
_ZN39_INTERNAL_9ddcbd74_9_q_attn_cu_7f882fc14cuda3std3__45__cpo7crbeginE:
	.zero		1
	.type		_ZN39_INTERNAL_9ddcbd74_9_q_attn_cu_7f882fc14cuda3std6ranges3__45__cpo4dataE,@object
	.size		_ZN39_INTERNAL_9ddcbd74_9_q_attn_cu_7f882fc14cuda3std6ranges3__45__cpo4dataE,(_ZN39_INTERNAL_9ddcbd74_9_q_attn_cu_7f882fc14cuda3std6ranges3__45__cpo5beginE - _ZN39_INTERNAL_9ddcbd74_9_q_attn_cu_7f882fc14cuda3std6ranges3__45__cpo4dataE)
_ZN39_INTERNAL_9ddcbd74_9_q_attn_cu_7f882fc14cuda3std6ranges3__45__cpo4dataE:
	.zero		1
	.type		_ZN39_INTERNAL_9ddcbd74_9_q_attn_cu_7f882fc14cuda3std6ranges3__45__cpo5beginE,@object
	.size		_ZN39_INTERNAL_9ddcbd74_9_q_attn_cu_7f882fc14cuda3std6ranges3__45__cpo5beginE,(_ZN39_INTERNAL_9ddcbd74_9_q_attn_cu_7f882fc14cuda3std3__441_GLOBAL__N__9ddcbd74_9_q_attn_cu_7f882fc16ignoreE - _ZN39_INTERNAL_9ddcbd74_9_q_attn_cu_7f882fc14cuda3std6ranges3__45__cpo5beginE)
_ZN39_INTERNAL_9ddcbd74_9_q_attn_cu_7f882fc14cuda3std6ranges3__45__cpo5beginE:
	.zero		1
	.type		_ZN39_INTERNAL_9ddcbd74_9_q_attn_cu_7f882fc14cuda3std3__441_GLOBAL__N__9ddcbd74_9_q_attn_cu_7f882fc16ignoreE,@object
	.size		_ZN39_INTERNAL_9ddcbd74_9_q_attn_cu_7f882fc14cuda3std3__441_GLOBAL__N__9ddcbd74_9_q_attn_cu_7f882fc16ignoreE,(_ZN39_INTERNAL_9ddcbd74_9_q_attn_cu_7f882fc14cuda3std6ranges3__45__cpo4sizeE - _ZN39_INTERNAL_9ddcbd74_9_q_attn_cu_7f882fc14cuda3std3__441_GLOBAL__N__9ddcbd74_9_q_attn_cu_7f882fc16ignoreE)
_ZN39_INTERNAL_9ddcbd74_9_q_attn_cu_7f882fc14cuda3std3__441_GLOBAL__N__9ddcbd74_9_q_attn_cu_7f882fc16ignoreE:
	.zero		1
	.type		_ZN39_INTERNAL_9ddcbd74_9_q_attn_cu_7f882fc14cuda3std6ranges3__45__cpo4sizeE,@object
	.size		_ZN39_INTERNAL_9ddcbd74_9_q_attn_cu_7f882fc14cuda3std6ranges3__45__cpo4sizeE,(_ZN39_INTERNAL_9ddcbd74_9_q_attn_cu_7f882fc14cuda3std3__45__cpo5beginE - _ZN39_INTERNAL_9ddcbd74_9_q_attn_cu_7f882fc14cuda3std6ranges3__45__cpo4sizeE)
_ZN39_INTERNAL_9ddcbd74_9_q_attn_cu_7f882fc14cuda3std6ranges3__45__cpo4sizeE:
	.zero		1
	.type		_ZN39_INTERNAL_9ddcbd74_9_q_attn_cu_7f882fc14cuda3std3__45__cpo5beginE,@object
	.size		_ZN39_INTERNAL_9ddcbd74_9_q_attn_cu_7f882fc14cuda3std3__45__cpo5beginE,(_ZN39_INTERNAL_9ddcbd74_9_q_attn_cu_7f882fc14cuda3std6ranges3__45__cpo6cbeginE - _ZN39_INTERNAL_9ddcbd74_9_q_attn_cu_7f882fc14cuda3std3__45__cpo5beginE)
_ZN39_INTERNAL_9ddcbd74_9_q_attn_cu_7f882fc14cuda3std3__45__cpo5beginE:
	.zero		1
	.type		_ZN39_INTERNAL_9ddcbd74_9_q_attn_cu_7f882fc14cuda3std6ranges3__45__cpo6cbeginE,@object
	.size		_ZN39_INTERNAL_9ddcbd74_9_q_attn_cu_7f882fc14cuda3std6ranges3__45__cpo6cbeginE,(_ZN39_INTERNAL_9ddcbd74_9_q_attn_cu_7f882fc14cuda3std3__45__cpo6rbeginE - _ZN39_INTERNAL_9ddcbd74_9_q_attn_cu_7f882fc14cuda3std6ranges3__45__cpo6cbeginE)
_ZN39_INTERNAL_9ddcbd74_9_q_attn_cu_7f882fc14cuda3std6ranges3__45__cpo6cbeginE:
	.zero		1
	.type		_ZN39_INTERNAL_9ddcbd74_9_q_attn_cu_7f882fc14cuda3std3__45__cpo6rbeginE,@object
	.size		_ZN39_INTERNAL_9ddcbd74_9_q_attn_cu_7f882fc14cuda3std3__45__cpo6rbeginE,(_ZN39_INTERNAL_9ddcbd74_9_q_attn_cu_7f882fc14cuda3std6ranges3__45__cpo4nextE - _ZN39_INTERNAL_9ddcbd74_9_q_attn_cu_7f882fc14cuda3std3__45__cpo6rbeginE)
_ZN39_INTERNAL_9ddcbd74_9_q_attn_cu_7f882fc14cuda3std3__45__cpo6rbeginE:
	.zero		1
	.type		_ZN39_INTERNAL_9ddcbd74_9_q_attn_cu_7f882fc14cuda3std6ranges3__45__cpo4nextE,@object
	.size		_ZN39_INTERNAL_9ddcbd74_9_q_attn_cu_7f882fc14cuda3std6ranges3__45__cpo4nextE,(_ZN39_INTERNAL_9ddcbd74_9_q_attn_cu_7f882fc14cuda3std6ranges3__45__cpo4swapE - _ZN39_INTERNAL_9ddcbd74_9_q_attn_cu_7f882fc14cuda3std6ranges3__45__cpo4nextE)
_ZN39_INTERNAL_9ddcbd74_9_q_attn_cu_7f882fc14cuda3std6ranges3__45__cpo4nextE:
	.zero		1
	.type		_ZN39_INTERNAL_9ddcbd74_9_q_attn_cu_7f882fc14cuda3std6ranges3__45__cpo4swapE,@object
	.size		_ZN39_INTERNAL_9ddcbd74_9_q_attn_cu_7f882fc14cuda3std6ranges3__45__cpo4swapE,(_ZN39_INTERNAL_9ddcbd74_9_q_attn_cu_7f882fc14cuda3std3__420unreachable_sentinelE - _ZN39_INTERNAL_9ddcbd74_9_q_attn_cu_7f882fc14cuda3std6ranges3__45__cpo4swapE)
_ZN39_INTERNAL_9ddcbd74_9_q_attn_cu_7f882fc14cuda3std6ranges3__45__cpo4swapE:
	.zero		1
	.type		_ZN39_INTERNAL_9ddcbd74_9_q_attn_cu_7f882fc14cuda3std3__420unreachable_sentinelE,@object
	.size		_ZN39_INTERNAL_9ddcbd74_9_q_attn_cu_7f882fc14cuda3std3__420unreachable_sentinelE,(_ZN39_INTERNAL_9ddcbd74_9_q_attn_cu_7f882fc16thrust23THRUST_300001_SM_800_NS6system6detail10sequential3seqE - _ZN39_INTERNAL_9ddcbd74_9_q_attn_cu_7f882fc14cuda3std3__420unreachable_sentinelE)
_ZN39_INTERNAL_9ddcbd74_9_q_attn_cu_7f882fc14cuda3std3__420unreachable_sentinelE:
	.zero		1
	.type		_ZN39_INTERNAL_9ddcbd74_9_q_attn_cu_7f882fc16thrust23THRUST_300001_SM_800_NS6system6detail10sequential3seqE,@object
	.size		_ZN39_INTERNAL_9ddcbd74_9_q_attn_cu_7f882fc16thrust23THRUST_300001_SM_800_NS6system6detail10sequential3seqE,(_ZN39_INTERNAL_9ddcbd74_9_q_attn_cu_7f882fc14cuda3std3__45__cpo4cendE - _ZN39_INTERNAL_9ddcbd74_9_q_attn_cu_7f882fc16thrust23THRUST_300001_SM_800_NS6system6detail10sequential3seqE)
_ZN39_INTERNAL_9ddcbd74_9_q_attn_cu_7f882fc16thrust23THRUST_300001_SM_800_NS6system6detail10sequential3seqE:
	.zero		1
	.type		_ZN39_INTERNAL_9ddcbd74_9_q_attn_cu_7f882fc14cuda3std3__45__cpo4cendE,@object
	.size		_ZN39_INTERNAL_9ddcbd74_9_q_attn_cu_7f882fc14cuda3std3__45__cpo4cendE,(_ZN39_INTERNAL_9ddcbd74_9_q_attn_cu_7f882fc14cuda3std6ranges3__45__cpo9iter_swapE - _ZN39_INTERNAL_9ddcbd74_9_q_attn_cu_7f882fc14cuda3std3__45__cpo4cendE)
_ZN39_INTERNAL_9ddcbd74_9_q_attn_cu_7f882fc14cuda3std3__45__cpo4cendE:
	.zero		1
	.type		_ZN39_INTERNAL_9ddcbd74_9_q_attn_cu_7f882fc14cuda3std6ranges3__45__cpo9iter_swapE,@object
	.size		_ZN39_INTERNAL_9ddcbd74_9_q_attn_cu_7f882fc14cuda3std6ranges3__45__cpo9iter_swapE,(_ZN39_INTERNAL_9ddcbd74_9_q_attn_cu_7f882fc14cuda3std3__45__cpo5crendE - _ZN39_INTERNAL_9ddcbd74_9_q_attn_cu_7f882fc14cuda3std6ranges3__45__cpo9iter_swapE)
_ZN39_INTERNAL_9ddcbd74_9_q_attn_cu_7f882fc14cuda3std6ranges3__45__cpo9iter_swapE:
	.zero		1
	.type		_ZN39_INTERNAL_9ddcbd74_9_q_attn_cu_7f882fc14cuda3std3__45__cpo5crendE,@object
	.size		_ZN39_INTERNAL_9ddcbd74_9_q_attn_cu_7f882fc14cuda3std3__45__cpo5crendE,(_ZN39_INTERNAL_9ddcbd74_9_q_attn_cu_7f882fc14cuda3std6ranges3__45__cpo5cdataE - _ZN39_INTERNAL_9ddcbd74_9_q_attn_cu_7f882fc14cuda3std3__45__cpo5crendE)
_ZN39_INTERNAL_9ddcbd74_9_q_attn_cu_7f882fc14cuda3std3__45__cpo5crendE:
	.zero		1
	.type		_ZN39_INTERNAL_9ddcbd74_9_q_attn_cu_7f882fc14cuda3std6ranges3__45__cpo5cdataE,@object
	.size		_ZN39_INTERNAL_9ddcbd74_9_q_attn_cu_7f882fc14cuda3std6ranges3__45__cpo5cdataE,(_ZN39_INTERNAL_9ddcbd74_9_q_attn_cu_7f882fc14cuda3std6ranges3__45__cpo3endE - _ZN39_INTERNAL_9ddcbd74_9_q_attn_cu_7f882fc14cuda3std6ranges3__45__cpo5cdataE)
_ZN39_INTERNAL_9ddcbd74_9_q_attn_cu_7f882fc14cuda3std6ranges3__45__cpo5cdataE:
	.zero		1
	.type		_ZN39_INTERNAL_9ddcbd74_9_q_attn_cu_7f882fc14cuda3std6ranges3__45__cpo3endE,@object
	.size		_ZN39_INTERNAL_9ddcbd74_9_q_attn_cu_7f882fc14cuda3std6ranges3__45__cpo3endE,(_ZN39_INTERNAL_9ddcbd74_9_q_attn_cu_7f882fc14cuda3std3__419piecewise_constructE - _ZN39_INTERNAL_9ddcbd74_9_q_attn_cu_7f882fc14cuda3std6ranges3__45__cpo3endE)
_ZN39_INTERNAL_9ddcbd74_9_q_attn_cu_7f882fc14cuda3std6ranges3__45__cpo3endE:
	.zero		1
	.type		_ZN39_INTERNAL_9ddcbd74_9_q_attn_cu_7f882fc14cuda3std3__419piecewise_constructE,@object
	.size		_ZN39_INTERNAL_9ddcbd74_9_q_attn_cu_7f882fc14cuda3std3__419piecewise_constructE,(_ZN39_INTERNAL_9ddcbd74_9_q_attn_cu_7f882fc14cuda3std6ranges3__45__cpo5ssizeE - _ZN39_INTERNAL_9ddcbd74_9_q_attn_cu_7f882fc14cuda3std3__419piecewise_constructE)
_ZN39_INTERNAL_9ddcbd74_9_q_attn_cu_7f882fc14cuda3std3__419piecewise_constructE:
	.zero		1
	.type		_ZN39_INTERNAL_9ddcbd74_9_q_attn_cu_7f882fc14cuda3std6ranges3__45__cpo5ssizeE,@object
	.size		_ZN39_INTERNAL_9ddcbd74_9_q_attn_cu_7f882fc14cuda3std6ranges3__45__cpo5ssizeE,(_ZN39_INTERNAL_9ddcbd74_9_q_attn_cu_7f882fc14cuda3std3__45__cpo3endE - _ZN39_INTERNAL_9ddcbd74_9_q_attn_cu_7f882fc14cuda3std6ranges3__45__cpo5ssizeE)
_ZN39_INTERNAL_9ddcbd74_9_q_attn_cu_7f882fc14cuda3std6ranges3__45__cpo5ssizeE:
	.zero		1
	.type		_ZN39_INTERNAL_9ddcbd74_9_q_attn_cu_7f882fc14cuda3std3__45__cpo3endE,@object
	.size		_ZN39_INTERNAL_9ddcbd74_9_q_attn_cu_7f882fc14cuda3std3__45__cpo3endE,(_ZN39_INTERNAL_9ddcbd74_9_q_attn_cu_7f882fc14cuda3std6ranges3__45__cpo4cendE - _ZN39_INTERNAL_9ddcbd74_9_q_attn_cu_7f882fc14cuda3std3__45__cpo3endE)
_ZN39_INTERNAL_9ddcbd74_9_q_attn_cu_7f882fc14cuda3std3__45__cpo3endE:
	.zero		1
	.type		_ZN39_INTERNAL_9ddcbd74_9_q_attn_cu_7f882fc14cuda3std6ranges3__45__cpo4cendE,@object
	.size		_ZN39_INTERNAL_9ddcbd74_9_q_attn_cu_7f882fc14cuda3std6ranges3__45__cpo4cendE,(_ZN39_INTERNAL_9ddcbd74_9_q_attn_cu_7f882fc14cuda3std3__45__cpo4rendE - _ZN39_INTERNAL_9ddcbd74_9_q_attn_cu_7f882fc14cuda3std6ranges3__45__cpo4cendE)
_ZN39_INTERNAL_9ddcbd74_9_q_attn_cu_7f882fc14cuda3std6ranges3__45__cpo4cendE:
	.zero		1
	.type		_ZN39_INTERNAL_9ddcbd74_9_q_attn_cu_7f882fc14cuda3std3__45__cpo4rendE,@object
	.size		_ZN39_INTERNAL_9ddcbd74_9_q_attn_cu_7f882fc14cuda3std3__45__cpo4rendE,(_ZN39_INTERNAL_9ddcbd74_9_q_attn_cu_7f882fc14cuda3std6ranges3__45__cpo4prevE - _ZN39_INTERNAL_9ddcbd74_9_q_attn_cu_7f882fc14cuda3std3__45__cpo4rendE)
_ZN39_INTERNAL_9ddcbd74_9_q_attn_cu_7f882fc14cuda3std3__45__cpo4rendE:
	.zero		1
	.type		_ZN39_INTERNAL_9ddcbd74_9_q_attn_cu_7f882fc14cuda3std6ranges3__45__cpo4prevE,@object
	.size		_ZN39_INTERNAL_9ddcbd74_9_q_attn_cu_7f882fc14cuda3std6ranges3__45__cpo4prevE,(_ZN39_INTERNAL_9ddcbd74_9_q_attn_cu_7f882fc14cuda3std6ranges3__45__cpo9iter_moveE - _ZN39_INTERNAL_9ddcbd74_9_q_attn_cu_7f882fc14cuda3std6ranges3__45__cpo4prevE)
_ZN39_INTERNAL_9ddcbd74_9_q_attn_cu_7f882fc14cuda3std6ranges3__45__cpo4prevE:
	.zero		1
	.type		_ZN39_INTERNAL_9ddcbd74_9_q_attn_cu_7f882fc14cuda3std6ranges3__45__cpo9iter_moveE,@object
	.size		_ZN39_INTERNAL_9ddcbd74_9_q_attn_cu_7f882fc14cuda3std6ranges3__45__cpo9iter_moveE,(.L_13 - _ZN39_INTERNAL_9ddcbd74_9_q_attn_cu_7f882fc14cuda3std6ranges3__45__cpo9iter_moveE)
_ZN39_INTERNAL_9ddcbd74_9_q_attn_cu_7f882fc14cuda3std6ranges3__45__cpo9iter_moveE:
	.zero		1
.L_13:
